//
// Generated by NVIDIA NVVM Compiler
//
// Compiler Build ID: CL-36424714
// Cuda compilation tools, release 13.0, V13.0.88
// Based on NVVM 20.0.0
//

.version 9.0
.target sm_100
.address_size 64

	// .globl	_Z17mma_fp16_acc_fp32P6__halfS0_Pf

.visible .entry _Z17mma_fp16_acc_fp32P6__halfS0_Pf(
	.param .u64 .ptr .align 1 _Z17mma_fp16_acc_fp32P6__halfS0_Pf_param_0,
	.param .u64 .ptr .align 1 _Z17mma_fp16_acc_fp32P6__halfS0_Pf_param_1,
	.param .u64 .ptr .align 1 _Z17mma_fp16_acc_fp32P6__halfS0_Pf_param_2
)
{
	.reg .b16 	%rs<5>;
	.reg .b32 	%r<32>;
	.reg .b32 	%f<9>;
	.reg .b64 	%rd<13>;

	ld.param.u64 	%rd1, [_Z17mma_fp16_acc_fp32P6__halfS0_Pf_param_0];
	ld.param.u64 	%rd2, [_Z17mma_fp16_acc_fp32P6__halfS0_Pf_param_1];
	ld.param.u64 	%rd3, [_Z17mma_fp16_acc_fp32P6__halfS0_Pf_param_2];
	cvta.to.global.u64 	%rd4, %rd3;
	cvta.to.global.u64 	%rd5, %rd1;
	cvta.to.global.u64 	%rd6, %rd2;
	mov.u32 	%r7, %tid.x;
	shr.u32 	%r8, %r7, 2;
	and.b32  	%r9, %r7, 3;
	shl.b32 	%r10, %r8, 3;
	or.b32  	%r11, %r10, %r9;
	shl.b32 	%r12, %r7, 4;
	and.b32  	%r13, %r12, 48;
	add.s32 	%r14, %r13, %r8;
	mul.wide.u32 	%rd7, %r14, 2;
	add.s64 	%rd8, %rd6, %rd7;
	ld.global.u16 	%rs1, [%rd8];
	ld.global.u16 	%rs2, [%rd8+16];
	mov.b32 	%r5, {%rs1, %rs2};
	ld.global.u16 	%rs3, [%rd8+128];
	ld.global.u16 	%rs4, [%rd8+144];
	mov.b32 	%r6, {%rs3, %rs4};
	mul.wide.u32 	%rd9, %r11, 4;
	add.s64 	%rd10, %rd5, %rd9;
	ld.global.u32 	%r1, [%rd10];
	ld.global.u32 	%r2, [%rd10+256];
	ld.global.u32 	%r3, [%rd10+16];
	ld.global.u32 	%r4, [%rd10+272];
	mov.f32 	%f8, 0f00000000;
	// begin inline asm
	mma.sync.aligned.m16n8k16.row.col.f32.f16.f16.f32 {%f1,%f2,%f3,%f4}, {%r1,%r2,%r3,%r4}, {%r5,%r6}, {%f8,%f8,%f8,%f8};

	// end inline asm
	shl.b32 	%r15, %r7, 1;
	mul.wide.u32 	%rd11, %r15, 4;
	add.s64 	%rd12, %rd4, %rd11;
	mov.b32 	%r16, %f1;
	st.global.u8 	[%rd12], %r16;
	shr.u32 	%r17, %r16, 24;
	st.global.u8 	[%rd12+3], %r17;
	shr.u32 	%r18, %r16, 16;
	st.global.u8 	[%rd12+2], %r18;
	shr.u32 	%r19, %r16, 8;
	st.global.u8 	[%rd12+1], %r19;
	mov.b32 	%r20, %f2;
	st.global.u8 	[%rd12+4], %r20;
	shr.u32 	%r21, %r20, 24;
	st.global.u8 	[%rd12+7], %r21;
	shr.u32 	%r22, %r20, 16;
	st.global.u8 	[%rd12+6], %r22;
	shr.u32 	%r23, %r20, 8;
	st.global.u8 	[%rd12+5], %r23;
	mov.b32 	%r24, %f3;
	st.global.u8 	[%rd12+256], %r24;
	shr.u32 	%r25, %r24, 24;
	st.global.u8 	[%rd12+259], %r25;
	shr.u32 	%r26, %r24, 16;
	st.global.u8 	[%rd12+258], %r26;
	shr.u32 	%r27, %r24, 8;
	st.global.u8 	[%rd12+257], %r27;
	mov.b32 	%r28, %f4;
	st.global.u8 	[%rd12+260], %r28;
	shr.u32 	%r29, %r28, 24;
	st.global.u8 	[%rd12+263], %r29;
	shr.u32 	%r30, %r28, 16;
	st.global.u8 	[%rd12+262], %r30;
	shr.u32 	%r31, %r28, 8;
	st.global.u8 	[%rd12+261], %r31;
	ret;

}


// ===== COMPILED SASS (sm_100) =====

	.target	sm_100

	.elftype	@"ET_EXEC"


//--------------------- .note.nv.tkinfo           --------------------------
	.section	.note.nv.tkinfo,"",@"SHT_NOTE"
	.sectionflags	@"SHF_NOTE_NV_TKINFO"
	.tkinfo
        /*0018*/ 	.word	0x00000002
        /*0030*/ 	.string	""
        /*0030*/ 	.string	"ptxas"
        /*0030*/ 	.string	"Cuda compilation tools, release 13.0, V13.0.88"
        /*0030*/ 	.string	"Build cuda_13.0.r13.0/compiler.36424714_0"
        /*0030*/ 	.string	"-arch sm_100 -m 64 "



//--------------------- .note.nv.cuinfo           --------------------------
	.section	.note.nv.cuinfo,"",@"SHT_NOTE"
	.sectionflags	@"SHF_NOTE_NV_CUINFO"
        /*0018*/ 	.short	0x0002
        /*001a*/ 	.short	0x0064
        /*001c*/ 	.short	0x0082
	.zero		2


//--------------------- .nv.info                  --------------------------
	.section	.nv.info,"",@"SHT_CUDA_INFO"
	.align	4


	//----- nvinfo : EIATTR_REGCOUNT
	.align		4
        /*0000*/ 	.byte	0x04, 0x2f
        /*0002*/ 	.short	(.L_1 - .L_0)
	.align		4
.L_0:
        /*0004*/ 	.word	index@(_Z17mma_fp16_acc_fp32P6__halfS0_Pf)
        /*0008*/ 	.word	0x00000020


	//----- nvinfo : EIATTR_FRAME_SIZE
	.align		4
.L_1:
        /*000c*/ 	.byte	0x04, 0x11
        /*000e*/ 	.short	(.L_3 - .L_2)
	.align		4
.L_2:
        /*0010*/ 	.word	index@(_Z17mma_fp16_acc_fp32P6__halfS0_Pf)
        /*0014*/ 	.word	0x00000000


	//----- nvinfo : EIATTR_MIN_STACK_SIZE
	.align		4
.L_3:
        /*0018*/ 	.byte	0x04, 0x12
        /*001a*/ 	.short	(.L_5 - .L_4)
	.align		4
.L_4:
        /*001c*/ 	.word	index@(_Z17mma_fp16_acc_fp32P6__halfS0_Pf)
        /*0020*/ 	.word	0x00000000
.L_5:


//--------------------- .nv.compat                --------------------------
	.section	.nv.compat,"",@"SHT_CUDA_COMPAT_INFO"
	.align	4
        /*0000*/ 	.byte	0x02, 0x09, 0x00, 0x00, 0x02, 0x02, 0x01, 0x00, 0x02, 0x05, 0x05, 0x00, 0x03, 0x07, 0x01, 0x01
        /*0010*/ 	.byte	0x02, 0x03, 0x00, 0x00, 0x02, 0x06, 0x01, 0x00, 0x04, 0x0b, 0x08, 0x00, 0x09, 0x00, 0x00, 0x00
        /*0020*/ 	.byte	0x00, 0x00, 0x00, 0x00


//--------------------- .nv.info._Z17mma_fp16_acc_fp32P6__halfS0_Pf --------------------------
	.section	.nv.info._Z17mma_fp16_acc_fp32P6__halfS0_Pf,"",@"SHT_CUDA_INFO"
	.sectionflags	@""
	.align	4


	//----- nvinfo : EIATTR_CUDA_API_VERSION
	.align		4
        /*0000*/ 	.byte	0x04, 0x37
        /*0002*/ 	.short	(.L_7 - .L_6)
.L_6:
        /*0004*/ 	.word	0x00000082


	//----- nvinfo : EIATTR_KPARAM_INFO
	.align		4
.L_7:
        /*0008*/ 	.byte	0x04, 0x17
        /*000a*/ 	.short	(.L_9 - .L_8)
.L_8:
        /*000c*/ 	.word	0x00000000
        /*0010*/ 	.short	0x0002
        /*0012*/ 	.short	0x0010
        /*0014*/ 	.byte	0x00, 0xf5, 0x21, 0x00


	//----- nvinfo : EIATTR_KPARAM_INFO
	.align		4
.L_9:
        /*0018*/ 	.byte	0x04, 0x17
        /*001a*/ 	.short	(.L_11 - .L_10)
.L_10:
        /*001c*/ 	.word	0x00000000
        /*0020*/ 	.short	0x0001
        /*0022*/ 	.short	0x0008
        /*0024*/ 	.byte	0x00, 0xf5, 0x21, 0x00


	//----- nvinfo : EIATTR_KPARAM_INFO
	.align		4
.L_11:
        /*0028*/ 	.byte	0x04, 0x17
        /*002a*/ 	.short	(.L_13 - .L_12)
.L_12:
        /*002c*/ 	.word	0x00000000
        /*0030*/ 	.short	0x0000
        /*0032*/ 	.short	0x0000
        /*0034*/ 	.byte	0x00, 0xf5, 0x21, 0x00


	//----- nvinfo : EIATTR_SPARSE_MMA_MASK
	.align		4
.L_13:
        /*0038*/ 	.byte	0x03, 0x50
        /*003a*/ 	.short	0x0000


	//----- nvinfo : EIATTR_MAXREG_COUNT
	.align		4
        /*003c*/ 	.byte	0x03, 0x1b
        /*003e*/ 	.short	0x00ff


	//----- nvinfo : EIATTR_MERCURY_ISA_VERSION
	.align		4
        /*0040*/ 	.byte	0x03, 0x5f
        /*0042*/ 	.short	0x0101


	//----- nvinfo : EIATTR_VRC_CTA_INIT_COUNT
	.align		4
        /*0044*/ 	.byte	0x02, 0x4a
	.zero		1
	.zero		1


	//----- nvinfo : EIATTR_EXIT_INSTR_OFFSETS
	.align		4
        /*0048*/ 	.byte	0x04, 0x1c
        /*004a*/ 	.short	(.L_15 - .L_14)


	//   ....[0]....
.L_14:
        /*004c*/ 	.word	0x00000370


	//----- nvinfo : EIATTR_CBANK_PARAM_SIZE
	.align		4
.L_15:
        /*0050*/ 	.byte	0x03, 0x19
        /*0052*/ 	.short	0x0018


	//----- nvinfo : EIATTR_PARAM_CBANK
	.align		4
        /*0054*/ 	.byte	0x04, 0x0a
        /*0056*/ 	.short	(.L_17 - .L_16)
	.align		4
.L_16:
        /*0058*/ 	.word	index@(.nv.constant0._Z17mma_fp16_acc_fp32P6__halfS0_Pf)
        /*005c*/ 	.short	0x0380
        /*005e*/ 	.short	0x0018


	//----- nvinfo : EIATTR_SW_WAR
	.align		4
.L_17:
        /*0060*/ 	.byte	0x04, 0x36
        /*0062*/ 	.short	(.L_19 - .L_18)
.L_18:
        /*0064*/ 	.word	0x00000008
.L_19:


//--------------------- .nv.callgraph             --------------------------
	.section	.nv.callgraph,"",@"SHT_CUDA_CALLGRAPH"
	.align	4
	.sectionentsize	8
	.align		4
        /*0000*/ 	.word	0x00000000
	.align		4
        /*0004*/ 	.word	0xffffffff
	.align		4
        /*0008*/ 	.word	0x00000000
	.align		4
        /*000c*/ 	.word	0xfffffffe
	.align		4
        /*0010*/ 	.word	0x00000000
	.align		4
        /*0014*/ 	.word	0xfffffffd
	.align		4
        /*0018*/ 	.word	0x00000000
	.align		4
        /*001c*/ 	.word	0xfffffffc


//--------------------- .text._Z17mma_fp16_acc_fp32P6__halfS0_Pf --------------------------
	.section	.text._Z17mma_fp16_acc_fp32P6__halfS0_Pf,"ax",@progbits
	.align	128
        .global         _Z17mma_fp16_acc_fp32P6__halfS0_Pf
        .type           _Z17mma_fp16_acc_fp32P6__halfS0_Pf,@function
        .size           _Z17mma_fp16_acc_fp32P6__halfS0_Pf,(.L_x_1 - _Z17mma_fp16_acc_fp32P6__halfS0_Pf)
        .other          _Z17mma_fp16_acc_fp32P6__halfS0_Pf,@"STO_CUDA_ENTRY STV_DEFAULT"
_Z17mma_fp16_acc_fp32P6__halfS0_Pf:
.text._Z17mma_fp16_acc_fp32P6__halfS0_Pf:
[----:B------:R-:W-:Y:S01]  /*0000*/  LDC R1, c[0x0][0x37c] ;  /* 0x0000df00ff017b82 */ /* 0x000fe20000000800 */
[----:B------:R-:W0:Y:S07]  /*0010*/  S2R R0, SR_TID.X ;  /* 0x0000000000007919 */ /* 0x000e2e0000002100 */
[----:B------:R-:W1:Y:S01]  /*0020*/  LDC.64 R8, c[0x0][0x388] ;  /* 0x0000e200ff087b82 */ /* 0x000e620000000a00 */
[----:B------:R-:W2:Y:S07]  /*0030*/  LDCU.64 UR4, c[0x0][0x358] ;  /* 0x00006b00ff0477ac */ /* 0x000eae0008000a00 */
[----:B------:R-:W3:Y:S01]  /*0040*/  LDC.64 R10, c[0x0][0x380] ;  /* 0x0000e000ff0a7b82 */ /* 0x000ee20000000a00 */
[----:B0-----:R-:W-:Y:S01]  /*0050*/  IMAD.SHL.U32 R3, R0, 0x10, RZ ;  /* 0x0000001000037824 */ /* 0x001fe200078e00ff */
[----:B------:R-:W-:-:S04]  /*0060*/  SHF.R.U32.HI R2, RZ, 0x2, R0 ;  /* 0x00000002ff027819 */ /* 0x000fc80000011600 */
[----:B------:R-:W-:Y:S02]  /*0070*/  LOP3.LUT R5, R3, 0x30, RZ, 0xc0, !PT ;  /* 0x0000003003057812 */ /* 0x000fe400078ec0ff */
[----:B------:R-:W-:-:S03]  /*0080*/  LOP3.LUT R3, R0, 0x3, RZ, 0xc0, !PT ;  /* 0x0000000300037812 */ /* 0x000fc600078ec0ff */
[C---:B------:R-:W-:Y:S02]  /*0090*/  IMAD.IADD R5, R2.reuse, 0x1, R5 ;  /* 0x0000000102057824 */ /* 0x040fe400078e0205 */
[----:B------:R-:W-:Y:S02]  /*00a0*/  IMAD R3, R2, 0x8, R3 ;  /* 0x0000000802037824 */ /* 0x000fe400078e0203 */
[----:B-1----:R-:W-:-:S04]  /*00b0*/  IMAD.WIDE.U32 R8, R5, 0x2, R8 ;  /* 0x0000000205087825 */ /* 0x002fc800078e0008 */
[----:B---3--:R-:W-:Y:S01]  /*00c0*/  IMAD.WIDE.U32 R10, R3, 0x4, R10 ;  /* 0x00000004030a7825 */ /* 0x008fe200078e000a */
[----:B--2---:R-:W2:Y:S01]  /*00d0*/  LDG.E.U16 R12, desc[UR4][R8.64] ;  /* 0x00000004080c7981 */ /* 0x004ea2000c1e1500 */
[----:B------:R-:W0:Y:S03]  /*00e0*/  LDC.64 R2, c[0x0][0x390] ;  /* 0x0000e400ff027b82 */ /* 0x000e260000000a00 */
[----:B------:R-:W2:Y:S04]  /*00f0*/  LDG.E.U16 R13, desc[UR4][R8.64+0x10] ;  /* 0x00001004080d7981 */ /* 0x000ea8000c1e1500 */
[----:B------:R-:W3:Y:S04]  /*0100*/  LDG.E.U16 R14, desc[UR4][R8.64+0x80] ;  /* 0x00008004080e7981 */ /* 0x000ee8000c1e1500 */
[----:B------:R-:W3:Y:S04]  /*0110*/  LDG.E.U16 R15, desc[UR4][R8.64+0x90] ;  /* 0x00009004080f7981 */ /* 0x000ee8000c1e1500 */
[----:B------:R-:W4:Y:S04]  /*0120*/  LDG.E R4, desc[UR4][R10.64] ;  /* 0x000000040a047981 */ /* 0x000f28000c1e1900 */
[----:B------:R-:W4:Y:S04]  /*0130*/  LDG.E R5, desc[UR4][R10.64+0x100] ;  /* 0x000100040a057981 */ /* 0x000f28000c1e1900 */
[----:B------:R-:W4:Y:S04]  /*0140*/  LDG.E R6, desc[UR4][R10.64+0x10] ;  /* 0x000010040a067981 */ /* 0x000f28000c1e1900 */
[----:B------:R-:W4:Y:S01]  /*0150*/  LDG.E R7, desc[UR4][R10.64+0x110] ;  /* 0x000110040a077981 */ /* 0x000f22000c1e1900 */
[----:B--2---:R-:W-:-:S02]  /*0160*/  PRMT R12, R12, 0x5410, R13 ;  /* 0x000054100c0c7816 */ /* 0x004fc4000000000d */
[----:B---3--:R-:W-:-:S07]  /*0170*/  PRMT R13, R14, 0x5410, R15 ;  /* 0x000054100e0d7816 */ /* 0x008fce000000000f */
[----:B----4-:R-:W-:Y:S01]  /*0180*/  HMMA.16816.F32 R4, R4, R12, RZ ;  /* 0x0000000c0404723c */ /* 0x010fe200000018ff */
[----:B------:R-:W-:-:S04]  /*0190*/  IMAD.SHL.U32 R13, R0, 0x2, RZ ;  /* 0x00000002000d7824 */ /* 0x000fc800078e00ff */
[----:B0-----:R-:W-:-:S14]  /*01a0*/  IMAD.WIDE.U32 R2, R13, 0x4, R2 ;  /* 0x000000040d027825 */ /* 0x001fdc00078e0002 */
[--C-:B------:R-:W-:Y:S01]  /*01b0*/  SHF.R.U32.HI R9, RZ, 0x18, R4.reuse ;  /* 0x00000018ff097819 */ /* 0x100fe20000011604 */
[----:B------:R-:W-:Y:S01]  /*01c0*/  STG.E.U8 desc[UR4][R2.64], R4 ;  /* 0x0000000402007986 */ /* 0x000fe2000c101104 */
[--C-:B------:R-:W-:Y:S02]  /*01d0*/  SHF.R.U32.HI R13, RZ, 0x10, R4.reuse ;  /* 0x00000010ff0d7819 */ /* 0x100fe40000011604 */
[----:B------:R-:W-:Y:S01]  /*01e0*/  SHF.R.U32.HI R15, RZ, 0x8, R4 ;  /* 0x00000008ff0f7819 */ /* 0x000fe20000011604 */
[----:B------:R-:W-:Y:S01]  /*01f0*/  STG.E.U8 desc[UR4][R2.64+0x4], R5 ;  /* 0x0000040502007986 */ /* 0x000fe2000c101104 */
[--C-:B------:R-:W-:Y:S02]  /*0200*/  SHF.R.U32.HI R11, RZ, 0x18, R5.reuse ;  /* 0x00000018ff0b7819 */ /* 0x100fe40000011605 */
[--C-:B------:R-:W-:Y:S01]  /*0210*/  SHF.R.U32.HI R17, RZ, 0x10, R5.reuse ;  /* 0x00000010ff117819 */ /* 0x100fe20000011605 */
[----:B------:R-:W-:Y:S01]  /*0220*/  STG.E.U8 desc[UR4][R2.64+0x100], R6 ;  /* 0x0001000602007986 */ /* 0x000fe2000c101104 */
[----:B------:R-:W-:-:S02]  /*0230*/  SHF.R.U32.HI R19, RZ, 0x8, R5 ;  /* 0x00000008ff137819 */ /* 0x000fc40000011605 */
        /* <DEDUP_REMOVED lines=8> */
[----:B------:R-:W-:-:S03]  /*02c0*/  SHF.R.U32.HI R0, RZ, 0x8, R7 ;  /* 0x00000008ff007819 */ /* 0x000fc60000011607 */
[----:B------:R-:W-:Y:S04]  /*02d0*/  STG.E.U8 desc[UR4][R2.64+0x1], R15 ;  /* 0x0000010f02007986 */ /* 0x000fe8000c101104 */
        /* <DEDUP_REMOVED lines=8> */
[----:B------:R-:W-:Y:S01]  /*0360*/  STG.E.U8 desc[UR4][R2.64+0x105], R0 ;  /* 0x0001050002007986 */ /* 0x000fe2000c101104 */
[----:B------:R-:W-:Y:S05]  /*0370*/  EXIT ;  /* 0x000000000000794d */ /* 0x000fea0003800000 */
.L_x_0:
[----:B------:R-:W-:-:S00]  /*0380*/  BRA `(.L_x_0) ;  /* 0xfffffffc00fc7947 */ /* 0x000fc0000383ffff */
[----:B------:R-:W-:-:S00]  /*0390*/  NOP ;  /* 0x0000000000007918 */ /* 0x000fc00000000000 */
        /* <DEDUP_REMOVED lines=14> */
.L_x_1:


//--------------------- .nv.shared.reserved.0     --------------------------
	.section	.nv.shared.reserved.0,"aw",@nobits
	.weak		__nv_reservedSMEM_offset_0_alias
	.size		__nv_reservedSMEM_offset_0_alias, 0, 64
	.other		__nv_reservedSMEM_offset_0_alias,@"STO_CUDA_RESERVED_SHARED STV_DEFAULT"
__nv_reservedSMEM_offset_0_alias:
	.zero		0
	.zero		64


//--------------------- .nv.constant0._Z17mma_fp16_acc_fp32P6__halfS0_Pf --------------------------
	.section	.nv.constant0._Z17mma_fp16_acc_fp32P6__halfS0_Pf,"a",@progbits
	.sectionflags	@""
	.align	4
.nv.constant0._Z17mma_fp16_acc_fp32P6__halfS0_Pf:
	.zero		920


//--------------------- SYMBOLS --------------------------

	.type		.nv.reservedSmem.offset0,@object
	.size		.nv.reservedSmem.offset0,0x4
